//
// Generated by NVIDIA NVVM Compiler
//
// Compiler Build ID: CL-36424714
// Cuda compilation tools, release 13.0, V13.0.88
// Based on NVVM 20.0.0
//

.version 9.0
.target sm_100
.address_size 64

	// .globl	_Z13act_kernel_sePfii

.visible .entry _Z13act_kernel_sePfii(
	.param .u64 .ptr .align 1 _Z13act_kernel_sePfii_param_0,
	.param .u32 _Z13act_kernel_sePfii_param_1,
	.param .u32 _Z13act_kernel_sePfii_param_2
)
{
	.reg .pred 	%p<8>;
	.reg .b32 	%r<15>;
	.reg .b32 	%f<36>;
	.reg .b64 	%rd<7>;

	ld.param.u64 	%rd3, [_Z13act_kernel_sePfii_param_0];
	ld.param.u32 	%r7, [_Z13act_kernel_sePfii_param_1];
	ld.param.u32 	%r8, [_Z13act_kernel_sePfii_param_2];
	cvta.to.global.u64 	%rd1, %rd3;
	mov.u32 	%r9, %ntid.x;
	mov.u32 	%r10, %ctaid.x;
	mov.u32 	%r11, %tid.x;
	mad.lo.s32 	%r13, %r9, %r10, %r11;
	mov.u32 	%r12, %nctaid.x;
	mul.lo.s32 	%r2, %r9, %r12;
	setp.ge.s32 	%p1, %r13, %r7;
	@%p1 bra 	$L__BB0_7;
	setp.eq.s32 	%p2, %r8, 0;
	@%p2 bra 	$L__BB0_2;
	bra.uni 	$L__BB0_6;
$L__BB0_2:
	mul.wide.s32 	%rd6, %r13, 4;
	add.s64 	%rd2, %rd1, %rd6;
	ld.global.f32 	%f1, [%rd2];
	setp.ltu.f32 	%p6, %f1, 0f00000000;
	@%p6 bra 	$L__BB0_4;
	mul.f32 	%f28, %f1, 0fBFB8AA3B;
	ex2.approx.f32 	%f29, %f28;
	add.f32 	%f30, %f29, 0f3F800000;
	rcp.rn.f32 	%f35, %f30;
	bra.uni 	$L__BB0_5;
$L__BB0_4:
	mul.f32 	%f31, %f1, 0f3FB8AA3B;
	ex2.approx.f32 	%f32, %f31;
	add.f32 	%f33, %f32, 0f3F800000;
	div.rn.f32 	%f35, %f32, %f33;
$L__BB0_5:
	mul.f32 	%f34, %f1, %f35;
	st.global.f32 	[%rd2], %f34;
	add.s32 	%r13, %r13, %r2;
	setp.lt.s32 	%p7, %r13, %r7;
	@%p7 bra 	$L__BB0_2;
	bra.uni 	$L__BB0_7;
$L__BB0_6:
	mul.wide.s32 	%rd4, %r13, 4;
	add.s64 	%rd5, %rd1, %rd4;
	ld.global.f32 	%f5, [%rd5];
	mul.f32 	%f6, %f5, %f5;
	mul.f32 	%f7, %f5, %f6;
	mul.f32 	%f8, %f5, 0f3F000000;
	fma.rn.f32 	%f9, %f7, 0f3D372713, %f5;
	mul.f32 	%f10, %f9, 0f3F4C422A;
	abs.f32 	%f11, %f10;
	mul.f32 	%f12, %f11, 0f4038AA3B;
	ex2.approx.ftz.f32 	%f13, %f12;
	add.f32 	%f14, %f13, 0f3F800000;
	rcp.approx.ftz.f32 	%f15, %f14;
	fma.rn.f32 	%f16, %f15, 0fC0000000, 0f3F800000;
	setp.ge.f32 	%p3, %f11, 0f41102CB4;
	selp.f32 	%f17, 0f3F800000, %f16, %p3;
	copysign.f32 	%f18, %f10, %f17;
	mul.f32 	%f19, %f10, %f10;
	fma.rn.f32 	%f20, %f19, 0f3C80F082, 0fBD563CAE;
	fma.rn.f32 	%f21, %f20, %f19, 0f3E085941;
	fma.rn.f32 	%f22, %f21, %f19, 0fBEAAA9ED;
	fma.rn.f32 	%f23, %f22, %f19, 0f00000000;
	fma.rn.f32 	%f24, %f23, %f10, %f10;
	setp.ge.f32 	%p4, %f11, 0f3F19999A;
	selp.f32 	%f25, %f18, %f24, %p4;
	add.f32 	%f26, %f25, 0f3F800000;
	mul.f32 	%f27, %f8, %f26;
	st.global.f32 	[%rd5], %f27;
	add.s32 	%r13, %r13, %r2;
	setp.lt.s32 	%p5, %r13, %r7;
	@%p5 bra 	$L__BB0_6;
$L__BB0_7:
	ret;

}
	// .globl	_Z13f2h_kernel_sePKfP6__halfi
.visible .entry _Z13f2h_kernel_sePKfP6__halfi(
	.param .u64 .ptr .align 1 _Z13f2h_kernel_sePKfP6__halfi_param_0,
	.param .u64 .ptr .align 1 _Z13f2h_kernel_sePKfP6__halfi_param_1,
	.param .u32 _Z13f2h_kernel_sePKfP6__halfi_param_2
)
{
	.reg .pred 	%p<7>;
	.reg .b16 	%rs<6>;
	.reg .b32 	%r<31>;
	.reg .b32 	%f<6>;
	.reg .b64 	%rd<21>;

	ld.param.u64 	%rd3, [_Z13f2h_kernel_sePKfP6__halfi_param_0];
	ld.param.u64 	%rd4, [_Z13f2h_kernel_sePKfP6__halfi_param_1];
	ld.param.u32 	%r12, [_Z13f2h_kernel_sePKfP6__halfi_param_2];
	cvta.to.global.u64 	%rd1, %rd4;
	cvta.to.global.u64 	%rd2, %rd3;
	mov.u32 	%r13, %ntid.x;
	mov.u32 	%r14, %ctaid.x;
	mov.u32 	%r15, %tid.x;
	mad.lo.s32 	%r29, %r13, %r14, %r15;
	mov.u32 	%r16, %nctaid.x;
	mul.lo.s32 	%r2, %r13, %r16;
	setp.ge.s32 	%p1, %r29, %r12;
	@%p1 bra 	$L__BB1_7;
	add.s32 	%r17, %r29, %r2;
	max.s32 	%r18, %r12, %r17;
	setp.lt.s32 	%p2, %r17, %r12;
	selp.u32 	%r19, 1, 0, %p2;
	add.s32 	%r20, %r17, %r19;
	sub.s32 	%r21, %r18, %r20;
	div.u32 	%r22, %r21, %r2;
	add.s32 	%r3, %r22, %r19;
	and.b32  	%r23, %r3, 3;
	setp.eq.s32 	%p3, %r23, 3;
	@%p3 bra 	$L__BB1_4;
	add.s32 	%r24, %r3, 1;
	and.b32  	%r25, %r24, 3;
	neg.s32 	%r27, %r25;
$L__BB1_3:
	.pragma "nounroll";
	mul.wide.s32 	%rd5, %r29, 2;
	add.s64 	%rd6, %rd1, %rd5;
	mul.wide.s32 	%rd7, %r29, 4;
	add.s64 	%rd8, %rd2, %rd7;
	ld.global.nc.f32 	%f1, [%rd8];
	// begin inline asm
	{  cvt.rn.f16.f32 %rs1, %f1;}

	// end inline asm
	st.global.u16 	[%rd6], %rs1;
	add.s32 	%r29, %r29, %r2;
	add.s32 	%r27, %r27, 1;
	setp.ne.s32 	%p4, %r27, 0;
	@%p4 bra 	$L__BB1_3;
$L__BB1_4:
	setp.lt.u32 	%p5, %r3, 3;
	@%p5 bra 	$L__BB1_7;
	mul.wide.s32 	%rd13, %r2, 4;
	mul.wide.s32 	%rd15, %r2, 2;
	shl.b32 	%r26, %r2, 2;
$L__BB1_6:
	mul.wide.s32 	%rd9, %r29, 4;
	add.s64 	%rd10, %rd2, %rd9;
	ld.global.nc.f32 	%f2, [%rd10];
	// begin inline asm
	{  cvt.rn.f16.f32 %rs2, %f2;}

	// end inline asm
	mul.wide.s32 	%rd11, %r29, 2;
	add.s64 	%rd12, %rd1, %rd11;
	st.global.u16 	[%rd12], %rs2;
	add.s64 	%rd14, %rd10, %rd13;
	ld.global.nc.f32 	%f3, [%rd14];
	// begin inline asm
	{  cvt.rn.f16.f32 %rs3, %f3;}

	// end inline asm
	add.s64 	%rd16, %rd12, %rd15;
	st.global.u16 	[%rd16], %rs3;
	add.s64 	%rd17, %rd14, %rd13;
	ld.global.nc.f32 	%f4, [%rd17];
	// begin inline asm
	{  cvt.rn.f16.f32 %rs4, %f4;}

	// end inline asm
	add.s64 	%rd18, %rd16, %rd15;
	st.global.u16 	[%rd18], %rs4;
	add.s64 	%rd19, %rd17, %rd13;
	ld.global.nc.f32 	%f5, [%rd19];
	// begin inline asm
	{  cvt.rn.f16.f32 %rs5, %f5;}

	// end inline asm
	add.s64 	%rd20, %rd18, %rd15;
	st.global.u16 	[%rd20], %rs5;
	add.s32 	%r29, %r26, %r29;
	setp.lt.s32 	%p6, %r29, %r12;
	@%p6 bra 	$L__BB1_6;
$L__BB1_7:
	ret;

}


// ===== COMPILED SASS (sm_100) =====

	.target	sm_100

	.elftype	@"ET_EXEC"


//--------------------- .note.nv.tkinfo           --------------------------
	.section	.note.nv.tkinfo,"",@"SHT_NOTE"
	.sectionflags	@"SHF_NOTE_NV_TKINFO"
	.tkinfo
        /*0018*/ 	.word	0x00000002
        /*0030*/ 	.string	""
        /*0030*/ 	.string	"ptxas"
        /*0030*/ 	.string	"Cuda compilation tools, release 13.0, V13.0.88"
        /*0030*/ 	.string	"Build cuda_13.0.r13.0/compiler.36424714_0"
        /*0030*/ 	.string	"-arch sm_100 -m 64 "



//--------------------- .note.nv.cuinfo           --------------------------
	.section	.note.nv.cuinfo,"",@"SHT_NOTE"
	.sectionflags	@"SHF_NOTE_NV_CUINFO"
        /*0018*/ 	.short	0x0002
        /*001a*/ 	.short	0x0064
        /*001c*/ 	.short	0x0082
	.zero		2


//--------------------- .nv.info                  --------------------------
	.section	.nv.info,"",@"SHT_CUDA_INFO"
	.align	4


	//----- nvinfo : EIATTR_REGCOUNT
	.align		4
        /*0000*/ 	.byte	0x04, 0x2f
        /*0002*/ 	.short	(.L_1 - .L_0)
	.align		4
.L_0:
        /*0004*/ 	.word	index@(_Z13act_kernel_sePfii)
        /*0008*/ 	.word	0x00000014


	//----- nvinfo : EIATTR_FRAME_SIZE
	.align		4
.L_1:
        /*000c*/ 	.byte	0x04, 0x11
        /*000e*/ 	.short	(.L_3 - .L_2)
	.align		4
.L_2:
        /*0010*/ 	.word	index@($__internal_1_$__cuda_sm3x_div_rn_noftz_f32_slowpath)
        /*0014*/ 	.word	0x00000000


	//----- nvinfo : EIATTR_FRAME_SIZE
	.align		4
.L_3:
        /*0018*/ 	.byte	0x04, 0x11
        /*001a*/ 	.short	(.L_5 - .L_4)
	.align		4
.L_4:
        /*001c*/ 	.word	index@($__internal_0_$__cuda_sm20_rcp_rn_f32_slowpath)
        /*0020*/ 	.word	0x00000000


	//----- nvinfo : EIATTR_FRAME_SIZE
	.align		4
.L_5:
        /*0024*/ 	.byte	0x04, 0x11
        /*0026*/ 	.short	(.L_7 - .L_6)
	.align		4
.L_6:
        /*0028*/ 	.word	index@(_Z13act_kernel_sePfii)
        /*002c*/ 	.word	0x00000000


	//----- nvinfo : EIATTR_REGCOUNT
	.align		4
.L_7:
        /*0030*/ 	.byte	0x04, 0x2f
        /*0032*/ 	.short	(.L_9 - .L_8)
	.align		4
.L_8:
        /*0034*/ 	.word	index@(_Z13f2h_kernel_sePKfP6__halfi)
        /*0038*/ 	.word	0x00000018


	//----- nvinfo : EIATTR_FRAME_SIZE
	.align		4
.L_9:
        /*003c*/ 	.byte	0x04, 0x11
        /*003e*/ 	.short	(.L_11 - .L_10)
	.align		4
.L_10:
        /*0040*/ 	.word	index@(_Z13f2h_kernel_sePKfP6__halfi)
        /*0044*/ 	.word	0x00000000


	//----- nvinfo : EIATTR_MIN_STACK_SIZE
	.align		4
.L_11:
        /*0048*/ 	.byte	0x04, 0x12
        /*004a*/ 	.short	(.L_13 - .L_12)
	.align		4
.L_12:
        /*004c*/ 	.word	index@(_Z13f2h_kernel_sePKfP6__halfi)
        /*0050*/ 	.word	0x00000000


	//----- nvinfo : EIATTR_MIN_STACK_SIZE
	.align		4
.L_13:
        /*0054*/ 	.byte	0x04, 0x12
        /*0056*/ 	.short	(.L_15 - .L_14)
	.align		4
.L_14:
        /*0058*/ 	.word	index@(_Z13act_kernel_sePfii)
        /*005c*/ 	.word	0x00000000
.L_15:


//--------------------- .nv.compat                --------------------------
	.section	.nv.compat,"",@"SHT_CUDA_COMPAT_INFO"
	.align	4
        /*0000*/ 	.byte	0x02, 0x09, 0x00, 0x00, 0x02, 0x02, 0x01, 0x00, 0x02, 0x05, 0x05, 0x00, 0x03, 0x07, 0x01, 0x01
        /*0010*/ 	.byte	0x02, 0x03, 0x00, 0x00, 0x02, 0x06, 0x01, 0x00, 0x04, 0x0b, 0x08, 0x00, 0x01, 0x00, 0x00, 0x00
        /*0020*/ 	.byte	0x00, 0x00, 0x00, 0x00


//--------------------- .nv.info._Z13f2h_kernel_sePKfP6__halfi --------------------------
	.section	.nv.info._Z13f2h_kernel_sePKfP6__halfi,"",@"SHT_CUDA_INFO"
	.sectionflags	@""
	.align	4


	//----- nvinfo : EIATTR_CUDA_API_VERSION
	.align		4
        /*0000*/ 	.byte	0x04, 0x37
        /*0002*/ 	.short	(.L_17 - .L_16)
.L_16:
        /*0004*/ 	.word	0x00000082


	//----- nvinfo : EIATTR_KPARAM_INFO
	.align		4
.L_17:
        /*0008*/ 	.byte	0x04, 0x17
        /*000a*/ 	.short	(.L_19 - .L_18)
.L_18:
        /*000c*/ 	.word	0x00000000
        /*0010*/ 	.short	0x0002
        /*0012*/ 	.short	0x0010
        /*0014*/ 	.byte	0x00, 0xf0, 0x11, 0x00


	//----- nvinfo : EIATTR_KPARAM_INFO
	.align		4
.L_19:
        /*0018*/ 	.byte	0x04, 0x17
        /*001a*/ 	.short	(.L_21 - .L_20)
.L_20:
        /*001c*/ 	.word	0x00000000
        /*0020*/ 	.short	0x0001
        /*0022*/ 	.short	0x0008
        /*0024*/ 	.byte	0x00, 0xf5, 0x21, 0x00


	//----- nvinfo : EIATTR_KPARAM_INFO
	.align		4
.L_21:
        /*0028*/ 	.byte	0x04, 0x17
        /*002a*/ 	.short	(.L_23 - .L_22)
.L_22:
        /*002c*/ 	.word	0x00000000
        /*0030*/ 	.short	0x0000
        /*0032*/ 	.short	0x0000
        /*0034*/ 	.byte	0x00, 0xf5, 0x21, 0x00


	//----- nvinfo : EIATTR_SPARSE_MMA_MASK
	.align		4
.L_23:
        /*0038*/ 	.byte	0x03, 0x50
        /*003a*/ 	.short	0x0000


	//----- nvinfo : EIATTR_MAXREG_COUNT
	.align		4
        /*003c*/ 	.byte	0x03, 0x1b
        /*003e*/ 	.short	0x00ff


	//----- nvinfo : EIATTR_MERCURY_ISA_VERSION
	.align		4
        /*0040*/ 	.byte	0x03, 0x5f
        /*0042*/ 	.short	0x0101


	//----- nvinfo : EIATTR_VRC_CTA_INIT_COUNT
	.align		4
        /*0044*/ 	.byte	0x02, 0x4a
	.zero		1
	.zero		1


	//----- nvinfo : EIATTR_EXIT_INSTR_OFFSETS
	.align		4
        /*0048*/ 	.byte	0x04, 0x1c
        /*004a*/ 	.short	(.L_25 - .L_24)


	//   ....[0]....
.L_24:
        /*004c*/ 	.word	0x00000090


	//   ....[1]....
        /*0050*/ 	.word	0x00000390


	//   ....[2]....
        /*0054*/ 	.word	0x00000510


	//----- nvinfo : EIATTR_CRS_STACK_SIZE
	.align		4
.L_25:
        /*0058*/ 	.byte	0x04, 0x1e
        /*005a*/ 	.short	(.L_27 - .L_26)
.L_26:
        /*005c*/ 	.word	0x00000000


	//----- nvinfo : EIATTR_CBANK_PARAM_SIZE
	.align		4
.L_27:
        /*0060*/ 	.byte	0x03, 0x19
        /*0062*/ 	.short	0x0014


	//----- nvinfo : EIATTR_PARAM_CBANK
	.align		4
        /*0064*/ 	.byte	0x04, 0x0a
        /*0066*/ 	.short	(.L_29 - .L_28)
	.align		4
.L_28:
        /*0068*/ 	.word	index@(.nv.constant0._Z13f2h_kernel_sePKfP6__halfi)
        /*006c*/ 	.short	0x0380
        /*006e*/ 	.short	0x0014


	//----- nvinfo : EIATTR_SW_WAR
	.align		4
.L_29:
        /*0070*/ 	.byte	0x04, 0x36
        /*0072*/ 	.short	(.L_31 - .L_30)
.L_30:
        /*0074*/ 	.word	0x00000008
.L_31:


//--------------------- .nv.info._Z13act_kernel_sePfii --------------------------
	.section	.nv.info._Z13act_kernel_sePfii,"",@"SHT_CUDA_INFO"
	.sectionflags	@""
	.align	4


	//----- nvinfo : EIATTR_CUDA_API_VERSION
	.align		4
        /*0000*/ 	.byte	0x04, 0x37
        /*0002*/ 	.short	(.L_33 - .L_32)
.L_32:
        /*0004*/ 	.word	0x00000082


	//----- nvinfo : EIATTR_KPARAM_INFO
	.align		4
.L_33:
        /*0008*/ 	.byte	0x04, 0x17
        /*000a*/ 	.short	(.L_35 - .L_34)
.L_34:
        /*000c*/ 	.word	0x00000000
        /*0010*/ 	.short	0x0002
        /*0012*/ 	.short	0x000c
        /*0014*/ 	.byte	0x00, 0xf0, 0x11, 0x00


	//----- nvinfo : EIATTR_KPARAM_INFO
	.align		4
.L_35:
        /*0018*/ 	.byte	0x04, 0x17
        /*001a*/ 	.short	(.L_37 - .L_36)
.L_36:
        /*001c*/ 	.word	0x00000000
        /*0020*/ 	.short	0x0001
        /*0022*/ 	.short	0x0008
        /*0024*/ 	.byte	0x00, 0xf0, 0x11, 0x00


	//----- nvinfo : EIATTR_KPARAM_INFO
	.align		4
.L_37:
        /*0028*/ 	.byte	0x04, 0x17
        /*002a*/ 	.short	(.L_39 - .L_38)
.L_38:
        /*002c*/ 	.word	0x00000000
        /*0030*/ 	.short	0x0000
        /*0032*/ 	.short	0x0000
        /*0034*/ 	.byte	0x00, 0xf5, 0x21, 0x00


	//----- nvinfo : EIATTR_SPARSE_MMA_MASK
	.align		4
.L_39:
        /*0038*/ 	.byte	0x03, 0x50
        /*003a*/ 	.short	0x0000


	//----- nvinfo : EIATTR_MAXREG_COUNT
	.align		4
        /*003c*/ 	.byte	0x03, 0x1b
        /*003e*/ 	.short	0x00ff


	//----- nvinfo : EIATTR_MERCURY_ISA_VERSION
	.align		4
        /*0040*/ 	.byte	0x03, 0x5f
        /*0042*/ 	.short	0x0101


	//----- nvinfo : EIATTR_VRC_CTA_INIT_COUNT
	.align		4
        /*0044*/ 	.byte	0x02, 0x4a
	.zero		1
	.zero		1


	//----- nvinfo : EIATTR_EXIT_INSTR_OFFSETS
	.align		4
        /*0048*/ 	.byte	0x04, 0x1c
        /*004a*/ 	.short	(.L_41 - .L_40)


	//   ....[0]....
.L_40:
        /*004c*/ 	.word	0x00000090


	//   ....[1]....
        /*0050*/ 	.word	0x000002f0


	//   ....[2]....
        /*0054*/ 	.word	0x00000650


	//----- nvinfo : EIATTR_CRS_STACK_SIZE
	.align		4
.L_41:
        /*0058*/ 	.byte	0x04, 0x1e
        /*005a*/ 	.short	(.L_43 - .L_42)
.L_42:
        /*005c*/ 	.word	0x00000000


	//----- nvinfo : EIATTR_CBANK_PARAM_SIZE
	.align		4
.L_43:
        /*0060*/ 	.byte	0x03, 0x19
        /*0062*/ 	.short	0x0010


	//----- nvinfo : EIATTR_PARAM_CBANK
	.align		4
        /*0064*/ 	.byte	0x04, 0x0a
        /*0066*/ 	.short	(.L_45 - .L_44)
	.align		4
.L_44:
        /*0068*/ 	.word	index@(.nv.constant0._Z13act_kernel_sePfii)
        /*006c*/ 	.short	0x0380
        /*006e*/ 	.short	0x0010


	//----- nvinfo : EIATTR_SW_WAR
	.align		4
.L_45:
        /*0070*/ 	.byte	0x04, 0x36
        /*0072*/ 	.short	(.L_47 - .L_46)
.L_46:
        /*0074*/ 	.word	0x00000008
.L_47:


//--------------------- .nv.callgraph             --------------------------
	.section	.nv.callgraph,"",@"SHT_CUDA_CALLGRAPH"
	.align	4
	.sectionentsize	8
	.align		4
        /*0000*/ 	.word	0x00000000
	.align		4
        /*0004*/ 	.word	0xffffffff
	.align		4
        /*0008*/ 	.word	0x00000000
	.align		4
        /*000c*/ 	.word	0xfffffffe
	.align		4
        /*0010*/ 	.word	0x00000000
	.align		4
        /*0014*/ 	.word	0xfffffffd
	.align		4
        /*0018*/ 	.word	0x00000000
	.align		4
        /*001c*/ 	.word	0xfffffffc


//--------------------- .text._Z13f2h_kernel_sePKfP6__halfi --------------------------
	.section	.text._Z13f2h_kernel_sePKfP6__halfi,"ax",@progbits
	.align	128
        .global         _Z13f2h_kernel_sePKfP6__halfi
        .type           _Z13f2h_kernel_sePKfP6__halfi,@function
        .size           _Z13f2h_kernel_sePKfP6__halfi,(.L_x_33 - _Z13f2h_kernel_sePKfP6__halfi)
        .other          _Z13f2h_kernel_sePKfP6__halfi,@"STO_CUDA_ENTRY STV_DEFAULT"
_Z13f2h_kernel_sePKfP6__halfi:
.text._Z13f2h_kernel_sePKfP6__halfi:
[----:B------:R-:W-:Y:S01]  /*0000*/  LDC R1, c[0x0][0x37c] ;  /* 0x0000df00ff017b82 */ /* 0x000fe20000000800 */
[----:B------:R-:W0:Y:S01]  /*0010*/  S2R R7, SR_CTAID.X ;  /* 0x0000000000077919 */ /* 0x000e220000002500 */
[----:B------:R-:W0:Y:S06]  /*0020*/  LDCU UR4, c[0x0][0x360] ;  /* 0x00006c00ff0477ac */ /* 0x000e2c0008000800 */
[----:B------:R-:W1:Y:S01]  /*0030*/  LDC R2, c[0x0][0x370] ;  /* 0x0000dc00ff027b82 */ /* 0x000e620000000800 */
[----:B------:R-:W0:Y:S01]  /*0040*/  S2R R0, SR_TID.X ;  /* 0x0000000000007919 */ /* 0x000e220000002100 */
[----:B------:R-:W2:Y:S01]  /*0050*/  LDCU UR6, c[0x0][0x390] ;  /* 0x00007200ff0677ac */ /* 0x000ea20008000800 */
[----:B0-----:R-:W-:-:S02]  /*0060*/  IMAD R7, R7, UR4, R0 ;  /* 0x0000000407077c24 */ /* 0x001fc4000f8e0200 */
[----:B-1----:R-:W-:-:S03]  /*0070*/  IMAD R0, R2, UR4, RZ ;  /* 0x0000000402007c24 */ /* 0x002fc6000f8e02ff */
[----:B--2---:R-:W-:-:S13]  /*0080*/  ISETP.GE.AND P0, PT, R7, UR6, PT ;  /* 0x0000000607007c0c */ /* 0x004fda000bf06270 */
[----:B------:R-:W-:Y:S05]  /*0090*/  @P0 EXIT ;  /* 0x000000000000094d */ /* 0x000fea0003800000 */
[----:B------:R-:W0:Y:S01]  /*00a0*/  I2F.U32.RP R8, R0 ;  /* 0x0000000000087306 */ /* 0x000e220000209000 */
[C---:B------:R-:W-:Y:S01]  /*00b0*/  IADD3 R4, PT, PT, R0.reuse, R7, RZ ;  /* 0x0000000700047210 */ /* 0x040fe20007ffe0ff */
[----:B------:R-:W-:Y:S01]  /*00c0*/  IMAD.MOV R9, RZ, RZ, -R0 ;  /* 0x000000ffff097224 */ /* 0x000fe200078e0a00 */
[----:B------:R-:W-:Y:S01]  /*00d0*/  ISETP.NE.U32.AND P2, PT, R0, RZ, PT ;  /* 0x000000ff0000720c */ /* 0x000fe20003f45070 */
[----:B------:R-:W1:Y:S01]  /*00e0*/  LDCU.64 UR4, c[0x0][0x358] ;  /* 0x00006b00ff0477ac */ /* 0x000e620008000a00 */
[C---:B------:R-:W-:Y:S01]  /*00f0*/  ISETP.GE.AND P0, PT, R4.reuse, UR6, PT ;  /* 0x0000000604007c0c */ /* 0x040fe2000bf06270 */
[----:B------:R-:W-:Y:S01]  /*0100*/  BSSY.RECONVERGENT B0, `(.L_x_0) ;  /* 0x0000028000007945 */ /* 0x000fe20003800200 */
[----:B------:R-:W-:Y:S02]  /*0110*/  VIMNMX R5, PT, PT, R4, UR6, !PT ;  /* 0x0000000604057c48 */ /* 0x000fe4000ffe0100 */
[----:B------:R-:W-:-:S04]  /*0120*/  SEL R6, RZ, 0x1, P0 ;  /* 0x00000001ff067807 */ /* 0x000fc80000000000 */
[----:B------:R-:W-:Y:S01]  /*0130*/  IADD3 R5, PT, PT, R5, -R4, -R6 ;  /* 0x8000000405057210 */ /* 0x000fe20007ffe806 */
[----:B0-----:R-:W0:Y:S02]  /*0140*/  MUFU.RCP R8, R8 ;  /* 0x0000000800087308 */ /* 0x001e240000001000 */
[----:B0-----:R-:W-:-:S06]  /*0150*/  VIADD R2, R8, 0xffffffe ;  /* 0x0ffffffe08027836 */ /* 0x001fcc0000000000 */
[----:B------:R0:W2:Y:S02]  /*0160*/  F2I.FTZ.U32.TRUNC.NTZ R3, R2 ;  /* 0x0000000200037305 */ /* 0x0000a4000021f000 */
[----:B0-----:R-:W-:Y:S02]  /*0170*/  IMAD.MOV.U32 R2, RZ, RZ, RZ ;  /* 0x000000ffff027224 */ /* 0x001fe400078e00ff */
[----:B--2---:R-:W-:-:S04]  /*0180*/  IMAD R9, R9, R3, RZ ;  /* 0x0000000309097224 */ /* 0x004fc800078e02ff */
[----:B------:R-:W-:-:S06]  /*0190*/  IMAD.HI.U32 R8, R3, R9, R2 ;  /* 0x0000000903087227 */ /* 0x000fcc00078e0002 */
[----:B------:R-:W-:-:S04]  /*01a0*/  IMAD.HI.U32 R9, R8, R5, RZ ;  /* 0x0000000508097227 */ /* 0x000fc800078e00ff */
[----:B------:R-:W-:-:S04]  /*01b0*/  IMAD.MOV R2, RZ, RZ, -R9 ;  /* 0x000000ffff027224 */ /* 0x000fc800078e0a09 */
[----:B------:R-:W-:Y:S02]  /*01c0*/  IMAD R5, R0, R2, R5 ;  /* 0x0000000200057224 */ /* 0x000fe400078e0205 */
[----:B------:R-:W0:Y:S03]  /*01d0*/  LDC.64 R2, c[0x0][0x388] ;  /* 0x0000e200ff027b82 */ /* 0x000e260000000a00 */
[----:B------:R-:W-:-:S13]  /*01e0*/  ISETP.GE.U32.AND P0, PT, R5, R0, PT ;  /* 0x000000000500720c */ /* 0x000fda0003f06070 */
[----:B------:R-:W-:Y:S01]  /*01f0*/  @P0 IADD3 R5, PT, PT, -R0, R5, RZ ;  /* 0x0000000500050210 */ /* 0x000fe20007ffe1ff */
[----:B------:R-:W-:-:S03]  /*0200*/  @P0 VIADD R9, R9, 0x1 ;  /* 0x0000000109090836 */ /* 0x000fc60000000000 */
[----:B------:R-:W-:Y:S02]  /*0210*/  ISETP.GE.U32.AND P1, PT, R5, R0, PT ;  /* 0x000000000500720c */ /* 0x000fe40003f26070 */
[----:B------:R-:W2:Y:S11]  /*0220*/  LDC.64 R4, c[0x0][0x380] ;  /* 0x0000e000ff047b82 */ /* 0x000eb60000000a00 */
[----:B------:R-:W-:-:S02]  /*0230*/  @P1 IADD3 R9, PT, PT, R9, 0x1, RZ ;  /* 0x0000000109091810 */ /* 0x000fc40007ffe0ff */
[----:B------:R-:W-:-:S05]  /*0240*/  @!P2 LOP3.LUT R9, RZ, R0, RZ, 0x33, !PT ;  /* 0x00000000ff09a212 */ /* 0x000fca00078e33ff */
[----:B------:R-:W-:-:S05]  /*0250*/  IMAD.IADD R6, R6, 0x1, R9 ;  /* 0x0000000106067824 */ /* 0x000fca00078e0209 */
[C---:B------:R-:W-:Y:S02]  /*0260*/  LOP3.LUT R8, R6.reuse, 0x3, RZ, 0xc0, !PT ;  /* 0x0000000306087812 */ /* 0x040fe400078ec0ff */
[----:B------:R-:W-:Y:S02]  /*0270*/  ISETP.GE.U32.AND P1, PT, R6, 0x3, PT ;  /* 0x000000030600780c */ /* 0x000fe40003f26070 */
[----:B------:R-:W-:-:S13]  /*0280*/  ISETP.NE.AND P0, PT, R8, 0x3, PT ;  /* 0x000000030800780c */ /* 0x000fda0003f05270 */
[----:B01----:R-:W-:Y:S05]  /*0290*/  @!P0 BRA `(.L_x_1) ;  /* 0x0000000000388947 */ /* 0x003fea0003800000 */
[----:B------:R-:W0:Y:S01]  /*02a0*/  LDC.64 R8, c[0x0][0x380] ;  /* 0x0000e000ff087b82 */ /* 0x000e220000000a00 */
[----:B------:R-:W-:-:S04]  /*02b0*/  IADD3 R6, PT, PT, R6, 0x1, RZ ;  /* 0x0000000106067810 */ /* 0x000fc80007ffe0ff */
[----:B------:R-:W-:-:S03]  /*02c0*/  LOP3.LUT R6, R6, 0x3, RZ, 0xc0, !PT ;  /* 0x0000000306067812 */ /* 0x000fc600078ec0ff */
[----:B------:R-:W1:Y:S02]  /*02d0*/  LDC.64 R10, c[0x0][0x388] ;  /* 0x0000e200ff0a7b82 */ /* 0x000e640000000a00 */
[----:B------:R-:W-:-:S07]  /*02e0*/  IMAD.MOV R6, RZ, RZ, -R6 ;  /* 0x000000ffff067224 */ /* 0x000fce00078e0a06 */
.L_x_2:
[----:B0--3--:R-:W-:-:S06]  /*02f0*/  IMAD.WIDE R14, R7, 0x4, R8 ;  /* 0x00000004070e7825 */ /* 0x009fcc00078e0208 */
[----:B------:R-:W3:Y:S01]  /*0300*/  LDG.E.CONSTANT R14, desc[UR4][R14.64] ;  /* 0x000000040e0e7981 */ /* 0x000ee2000c1e9900 */
[----:B-1----:R-:W-:Y:S01]  /*0310*/  IMAD.WIDE R12, R7, 0x2, R10 ;  /* 0x00000002070c7825 */ /* 0x002fe200078e020a */
[----:B------:R-:W-:-:S03]  /*0320*/  IADD3 R6, PT, PT, R6, 0x1, RZ ;  /* 0x0000000106067810 */ /* 0x000fc60007ffe0ff */
[----:B------:R-:W-:Y:S01]  /*0330*/  IMAD.IADD R7, R0, 0x1, R7 ;  /* 0x0000000100077824 */ /* 0x000fe200078e0207 */
[----:B------:R-:W-:Y:S02]  /*0340*/  ISETP.NE.AND P0, PT, R6, RZ, PT ;  /* 0x000000ff0600720c */ /* 0x000fe40003f05270 */
[----:B---3--:R-:W-:-:S05]  /*0350*/  F2FP.F16.F32.PACK_AB R15, RZ, R14 ;  /* 0x0000000eff0f723e */ /* 0x008fca00000000ff */
[----:B------:R3:W-:Y:S06]  /*0360*/  STG.E.U16 desc[UR4][R12.64], R15 ;  /* 0x0000000f0c007986 */ /* 0x0007ec000c101504 */
[----:B------:R-:W-:Y:S05]  /*0370*/  @P0 BRA `(.L_x_2) ;  /* 0xfffffffc00dc0947 */ /* 0x000fea000383ffff */
.L_x_1:
[----:B------:R-:W-:Y:S05]  /*0380*/  BSYNC.RECONVERGENT B0 ;  /* 0x0000000000007941 */ /* 0x000fea0003800200 */
.L_x_0:
[----:B------:R-:W-:Y:S05]  /*0390*/  @!P1 EXIT ;  /* 0x000000000000994d */ /* 0x000fea0003800000 */
.L_x_3:
[----:B0-23--:R-:W-:-:S04]  /*03a0*/  IMAD.WIDE R14, R7, 0x4, R4 ;  /* 0x00000004070e7825 */ /* 0x00dfc800078e0204 */
[C---:B------:R-:W-:Y:S02]  /*03b0*/  IMAD.WIDE R16, R0.reuse, 0x4, R14 ;  /* 0x0000000400107825 */ /* 0x040fe400078e020e */
[----:B------:R-:W2:Y:S02]  /*03c0*/  LDG.E.CONSTANT R14, desc[UR4][R14.64] ;  /* 0x000000040e0e7981 */ /* 0x000ea4000c1e9900 */
[C---:B------:R-:W-:Y:S02]  /*03d0*/  IMAD.WIDE R18, R0.reuse, 0x4, R16 ;  /* 0x0000000400127825 */ /* 0x040fe400078e0210 */
[----:B------:R-:W3:Y:S02]  /*03e0*/  LDG.E.CONSTANT R16, desc[UR4][R16.64] ;  /* 0x0000000410107981 */ /* 0x000ee4000c1e9900 */
[----:B------:R-:W-:Y:S02]  /*03f0*/  IMAD.WIDE R20, R0, 0x4, R18 ;  /* 0x0000000400147825 */ /* 0x000fe400078e0212 */
[----:B------:R-:W4:Y:S04]  /*0400*/  LDG.E.CONSTANT R18, desc[UR4][R18.64] ;  /* 0x0000000412127981 */ /* 0x000f28000c1e9900 */
[----:B------:R2:W5:Y:S01]  /*0410*/  LDG.E.CONSTANT R20, desc[UR4][R20.64] ;  /* 0x0000000414147981 */ /* 0x000562000c1e9900 */
[----:B------:R-:W-:-:S04]  /*0420*/  IMAD.WIDE R8, R7, 0x2, R2 ;  /* 0x0000000207087825 */ /* 0x000fc800078e0202 */
[----:B------:R-:W-:-:S04]  /*0430*/  IMAD.WIDE R10, R0, 0x2, R8 ;  /* 0x00000002000a7825 */ /* 0x000fc800078e0208 */
[C---:B------:R-:W-:Y:S01]  /*0440*/  IMAD.WIDE R12, R0.reuse, 0x2, R10 ;  /* 0x00000002000c7825 */ /* 0x040fe200078e020a */
[----:B------:R-:W-:-:S04]  /*0450*/  LEA R7, R0, R7, 0x2 ;  /* 0x0000000700077211 */ /* 0x000fc800078e10ff */
[----:B------:R-:W-:Y:S02]  /*0460*/  ISETP.GE.AND P0, PT, R7, UR6, PT ;  /* 0x0000000607007c0c */ /* 0x000fe4000bf06270 */
[----:B--2---:R-:W-:Y:S01]  /*0470*/  F2FP.F16.F32.PACK_AB R21, RZ, R14 ;  /* 0x0000000eff15723e */ /* 0x004fe200000000ff */
[----:B------:R-:W-:Y:S01]  /*0480*/  IMAD.WIDE R14, R0, 0x2, R12 ;  /* 0x00000002000e7825 */ /* 0x000fe200078e020c */
[----:B---3--:R-:W-:-:S03]  /*0490*/  F2FP.F16.F32.PACK_AB R6, RZ, R16 ;  /* 0x00000010ff06723e */ /* 0x008fc600000000ff */
[----:B------:R0:W-:Y:S01]  /*04a0*/  STG.E.U16 desc[UR4][R8.64], R21 ;  /* 0x0000001508007986 */ /* 0x0001e2000c101504 */
[----:B----4-:R-:W-:-:S03]  /*04b0*/  F2FP.F16.F32.PACK_AB R17, RZ, R18 ;  /* 0x00000012ff11723e */ /* 0x010fc600000000ff */
[----:B------:R0:W-:Y:S01]  /*04c0*/  STG.E.U16 desc[UR4][R10.64], R6 ;  /* 0x000000060a007986 */ /* 0x0001e2000c101504 */
[----:B-----5:R-:W-:-:S03]  /*04d0*/  F2FP.F16.F32.PACK_AB R19, RZ, R20 ;  /* 0x00000014ff13723e */ /* 0x020fc600000000ff */
[----:B------:R0:W-:Y:S04]  /*04e0*/  STG.E.U16 desc[UR4][R12.64], R17 ;  /* 0x000000110c007986 */ /* 0x0001e8000c101504 */
[----:B------:R0:W-:Y:S01]  /*04f0*/  STG.E.U16 desc[UR4][R14.64], R19 ;  /* 0x000000130e007986 */ /* 0x0001e2000c101504 */
[----:B------:R-:W-:Y:S05]  /*0500*/  @!P0 BRA `(.L_x_3) ;  /* 0xfffffffc00a48947 */ /* 0x000fea000383ffff */
[----:B------:R-:W-:Y:S05]  /*0510*/  EXIT ;  /* 0x000000000000794d */ /* 0x000fea0003800000 */
.L_x_4:
[----:B------:R-:W-:-:S00]  /*0520*/  BRA `(.L_x_4) ;  /* 0xfffffffc00fc7947 */ /* 0x000fc0000383ffff */
[----:B------:R-:W-:-:S00]  /*0530*/  NOP ;  /* 0x0000000000007918 */ /* 0x000fc00000000000 */
        /* <DEDUP_REMOVED lines=12> */
.L_x_33:


//--------------------- .text._Z13act_kernel_sePfii --------------------------
	.section	.text._Z13act_kernel_sePfii,"ax",@progbits
	.align	128
        .global         _Z13act_kernel_sePfii
        .type           _Z13act_kernel_sePfii,@function
        .size           _Z13act_kernel_sePfii,(.L_x_32 - _Z13act_kernel_sePfii)
        .other          _Z13act_kernel_sePfii,@"STO_CUDA_ENTRY STV_DEFAULT"
_Z13act_kernel_sePfii:
.text._Z13act_kernel_sePfii:
[----:B------:R-:W-:Y:S01]  /*0000*/  LDC R1, c[0x0][0x37c] ;  /* 0x0000df00ff017b82 */ /* 0x000fe20000000800 */
[----:B------:R-:W0:Y:S01]  /*0010*/  S2R R9, SR_CTAID.X ;  /* 0x0000000000097919 */ /* 0x000e220000002500 */
[----:B------:R-:W0:Y:S01]  /*0020*/  LDCU UR4, c[0x0][0x360] ;  /* 0x00006c00ff0477ac */ /* 0x000e220008000800 */
[----:B------:R-:W0:Y:S01]  /*0030*/  S2R R0, SR_TID.X ;  /* 0x0000000000007919 */ /* 0x000e220000002100 */
[----:B------:R-:W1:Y:S01]  /*0040*/  LDCU UR8, c[0x0][0x388] ;  /* 0x00007100ff0877ac */ /* 0x000e620008000800 */
[----:B------:R-:W2:Y:S01]  /*0050*/  LDCU UR5, c[0x0][0x370] ;  /* 0x00006e00ff0577ac */ /* 0x000ea20008000800 */
[----:B0-----:R-:W-:Y:S01]  /*0060*/  IMAD R9, R9, UR4, R0 ;  /* 0x0000000409097c24 */ /* 0x001fe2000f8e0200 */
[----:B--2---:R-:W-:-:S04]  /*0070*/  UIMAD UR4, UR4, UR5, URZ ;  /* 0x00000005040472a4 */ /* 0x004fc8000f8e02ff */
[----:B-1----:R-:W-:-:S13]  /*0080*/  ISETP.GE.AND P0, PT, R9, UR8, PT ;  /* 0x0000000809007c0c */ /* 0x002fda000bf06270 */
[----:B------:R-:W-:Y:S05]  /*0090*/  @P0 EXIT ;  /* 0x000000000000094d */ /* 0x000fea0003800000 */
[----:B------:R-:W0:Y:S01]  /*00a0*/  LDCU UR5, c[0x0][0x38c] ;  /* 0x00007180ff0577ac */ /* 0x000e220008000800 */
[----:B------:R-:W1:Y:S01]  /*00b0*/  LDC.64 R2, c[0x0][0x380] ;  /* 0x0000e000ff027b82 */ /* 0x000e620000000a00 */
[----:B------:R-:W2:Y:S01]  /*00c0*/  LDCU.64 UR6, c[0x0][0x358] ;  /* 0x00006b00ff0677ac */ /* 0x000ea20008000a00 */
[----:B------:R-:W3:Y:S06]  /*00d0*/  LDCU UR9, c[0x0][0x388] ;  /* 0x00007100ff0977ac */ /* 0x000eec0008000800 */
[----:B------:R-:W4:Y:S01]  /*00e0*/  LDC.64 R4, c[0x0][0x380] ;  /* 0x0000e000ff047b82 */ /* 0x000f220000000a00 */
[----:B0-----:R-:W-:-:S09]  /*00f0*/  UISETP.NE.AND UP0, UPT, UR5, URZ, UPT ;  /* 0x000000ff0500728c */ /* 0x001fd2000bf05270 */
[----:B--23--:R-:W-:Y:S05]  /*0100*/  BRA.U !UP0, `(.L_x_5) ;  /* 0x00000001087c7547 */ /* 0x00cfea000b800000 */
.L_x_6:
[----:B01--4-:R-:W-:-:S05]  /*0110*/  IMAD.WIDE R4, R9, 0x4, R2 ;  /* 0x0000000409047825 */ /* 0x013fca00078e0202 */
[----:B------:R-:W2:Y:S01]  /*0120*/  LDG.E R6, desc[UR6][R4.64] ;  /* 0x0000000604067981 */ /* 0x000ea2000c1e1900 */
[----:B------:R-:W-:Y:S02]  /*0130*/  IMAD.MOV.U32 R12, RZ, RZ, 0x3c80f082 ;  /* 0x3c80f082ff0c7424 */ /* 0x000fe400078e00ff */
[----:B------:R-:W-:Y:S02]  /*0140*/  IMAD.MOV.U32 R13, RZ, RZ, 0x3f800000 ;  /* 0x3f800000ff0d7424 */ /* 0x000fe400078e00ff */
[----:B------:R-:W-:Y:S02]  /*0150*/  VIADD R9, R9, UR4 ;  /* 0x0000000409097c36 */ /* 0x000fe40008000000 */
[----:B--2---:R-:W-:-:S04]  /*0160*/  FMUL R7, R6, R6 ;  /* 0x0000000606077220 */ /* 0x004fc80000400000 */
[----:B------:R-:W-:-:S04]  /*0170*/  FMUL R7, R6, R7 ;  /* 0x0000000706077220 */ /* 0x000fc80000400000 */
[----:B------:R-:W-:Y:S01]  /*0180*/  FFMA R7, R7, 0.044714998453855514526, R6 ;  /* 0x3d37271307077823 */ /* 0x000fe20000000006 */
[----:B------:R-:W-:-:S03]  /*0190*/  FMUL R6, R6, 0.5 ;  /* 0x3f00000006067820 */ /* 0x000fc60000400000 */
[----:B------:R-:W-:-:S04]  /*01a0*/  FMUL R7, R7, 0.79788458347320556641 ;  /* 0x3f4c422a07077820 */ /* 0x000fc80000400000 */
[C---:B------:R-:W-:Y:S01]  /*01b0*/  FMUL R0, |R7|.reuse, 2.8853900432586669922 ;  /* 0x4038aa3b07007820 */ /* 0x040fe20000400200 */
[C---:B------:R-:W-:Y:S01]  /*01c0*/  FMUL R11, R7.reuse, R7 ;  /* 0x00000007070b7220 */ /* 0x040fe20000400000 */
[C---:B------:R-:W-:Y:S02]  /*01d0*/  FSETP.GE.AND P1, PT, |R7|.reuse, 0.60000002384185791016, PT ;  /* 0x3f19999a0700780b */ /* 0x040fe40003f26200 */
[----:B------:R-:W-:Y:S01]  /*01e0*/  FSETP.GE.AND P0, PT, |R7|, 9.010913848876953125, PT ;  /* 0x41102cb40700780b */ /* 0x000fe20003f06200 */
[C---:B------:R-:W-:Y:S01]  /*01f0*/  FFMA R12, R11.reuse, R12, -0.052303962409496307373 ;  /* 0xbd563cae0b0c7423 */ /* 0x040fe2000000000c */
[----:B------:R-:W0:Y:S03]  /*0200*/  MUFU.EX2 R0, R0 ;  /* 0x0000000000007308 */ /* 0x000e260000000800 */
[----:B------:R-:W-:Y:S01]  /*0210*/  FFMA R12, R11, R12, 0.1331529766321182251 ;  /* 0x3e0859410b0c7423 */ /* 0x000fe2000000000c */
[----:B0-----:R-:W-:-:S03]  /*0220*/  FADD R8, R0, 1 ;  /* 0x3f80000000087421 */ /* 0x001fc60000000000 */
[----:B------:R-:W-:-:S04]  /*0230*/  FFMA R0, R11, R12, -0.33332768082618713379 ;  /* 0xbeaaa9ed0b007423 */ /* 0x000fc8000000000c */
[----:B------:R-:W-:Y:S01]  /*0240*/  FFMA R0, R11, R0, RZ ;  /* 0x000000000b007223 */ /* 0x000fe200000000ff */
[----:B------:R-:W0:Y:S02]  /*0250*/  MUFU.RCP R8, R8 ;  /* 0x0000000800087308 */ /* 0x000e240000001000 */
[----:B0-----:R-:W-:-:S05]  /*0260*/  FFMA R10, R8, -2, R13 ;  /* 0xc0000000080a7823 */ /* 0x001fca000000000d */
[----:B------:R-:W-:Y:S02]  /*0270*/  FSEL R10, R10, 1, !P0 ;  /* 0x3f8000000a0a7808 */ /* 0x000fe40004000000 */
[----:B------:R-:W-:Y:S02]  /*0280*/  ISETP.GE.AND P0, PT, R9, UR8, PT ;  /* 0x0000000809007c0c */ /* 0x000fe4000bf06270 */
[--C-:B------:R-:W-:Y:S01]  /*0290*/  LOP3.LUT R10, R10, 0x80000000, R7.reuse, 0xb8, !PT ;  /* 0x800000000a0a7812 */ /* 0x100fe200078eb807 */
[----:B------:R-:W-:-:S04]  /*02a0*/  @!P1 FFMA R10, R7, R0, R7 ;  /* 0x00000000070a9223 */ /* 0x000fc80000000007 */
[----:B------:R-:W-:-:S04]  /*02b0*/  FADD R7, R10, 1 ;  /* 0x3f8000000a077421 */ /* 0x000fc80000000000 */
[----:B------:R-:W-:-:S05]  /*02c0*/  FMUL R7, R6, R7 ;  /* 0x0000000706077220 */ /* 0x000fca0000400000 */
[----:B------:R0:W-:Y:S01]  /*02d0*/  STG.E desc[UR6][R4.64], R7 ;  /* 0x0000000704007986 */ /* 0x0001e2000c101906 */
[----:B------:R-:W-:Y:S05]  /*02e0*/  @!P0 BRA `(.L_x_6) ;  /* 0xfffffffc00888947 */ /* 0x000fea000383ffff */
[----:B------:R-:W-:Y:S05]  /*02f0*/  EXIT ;  /* 0x000000000000794d */ /* 0x000fea0003800000 */
.L_x_5:
[----:B0---4-:R-:W-:-:S05]  /*0300*/  IMAD.WIDE R6, R9, 0x4, R4 ;  /* 0x0000000409067825 */ /* 0x011fca00078e0204 */
[----:B------:R-:W2:Y:S01]  /*0310*/  LDG.E R8, desc[UR6][R6.64] ;  /* 0x0000000606087981 */ /* 0x000ea2000c1e1900 */
[----:B------:R-:W-:Y:S01]  /*0320*/  VIADD R9, R9, UR4 ;  /* 0x0000000409097c36 */ /* 0x000fe20008000000 */
[----:B------:R-:W-:Y:S04]  /*0330*/  BSSY.RECONVERGENT B0, `(.L_x_7) ;  /* 0x000002e000007945 */ /* 0x000fe80003800200 */
[----:B------:R-:W-:Y:S02]  /*0340*/  ISETP.GE.AND P2, PT, R9, UR9, PT ;  /* 0x0000000909007c0c */ /* 0x000fe4000bf46270 */
[----:B--2---:R-:W-:-:S13]  /*0350*/  FSETP.GE.AND P0, PT, R8, RZ, PT ;  /* 0x000000ff0800720b */ /* 0x004fda0003f06000 */
[----:B------:R-:W-:Y:S05]  /*0360*/  @!P0 BRA `(.L_x_8) ;  /* 0x0000000000548947 */ /* 0x000fea0003800000 */
[----:B------:R-:W-:Y:S01]  /*0370*/  FMUL R0, R8, -1.4426950216293334961 ;  /* 0xbfb8aa3b08007820 */ /* 0x000fe20000400000 */
[----:B------:R-:W-:Y:S04]  /*0380*/  BSSY.RECONVERGENT B1, `(.L_x_9) ;  /* 0x0000012000017945 */ /* 0x000fe80003800200 */
[----:B------:R-:W-:-:S13]  /*0390*/  FSETP.GEU.AND P0, PT, R0, -126, PT ;  /* 0xc2fc00000000780b */ /* 0x000fda0003f0e000 */
[----:B------:R-:W-:-:S04]  /*03a0*/  @!P0 FMUL R0, R0, 0.5 ;  /* 0x3f00000000008820 */ /* 0x000fc80000400000 */
[----:B-1----:R-:W0:Y:S02]  /*03b0*/  MUFU.EX2 R2, R0 ;  /* 0x0000000000027308 */ /* 0x002e240000000800 */
[----:B0-----:R-:W-:-:S04]  /*03c0*/  @!P0 FMUL R2, R2, R2 ;  /* 0x0000000202028220 */ /* 0x001fc80000400000 */
[----:B------:R-:W-:-:S05]  /*03d0*/  FADD R11, R2, 1 ;  /* 0x3f800000020b7421 */ /* 0x000fca0000000000 */
[----:B------:R-:W-:-:S04]  /*03e0*/  IADD3 R2, PT, PT, R11, 0x1800000, RZ ;  /* 0x018000000b027810 */ /* 0x000fc80007ffe0ff */
[----:B------:R-:W-:-:S04]  /*03f0*/  LOP3.LUT R2, R2, 0x7f800000, RZ, 0xc0, !PT ;  /* 0x7f80000002027812 */ /* 0x000fc800078ec0ff */
[----:B------:R-:W-:-:S13]  /*0400*/  ISETP.GT.U32.AND P0, PT, R2, 0x1ffffff, PT ;  /* 0x01ffffff0200780c */ /* 0x000fda0003f04070 */
[----:B------:R-:W-:Y:S05]  /*0410*/  @P0 BRA `(.L_x_10) ;  /* 0x0000000000100947 */ /* 0x000fea0003800000 */
[----:B------:R-:W-:-:S07]  /*0420*/  MOV R10, 0x440 ;  /* 0x00000440000a7802 */ /* 0x000fce0000000f00 */
[----:B------:R-:W-:Y:S05]  /*0430*/  CALL.REL.NOINC `($__internal_0_$__cuda_sm20_rcp_rn_f32_slowpath) ;  /* 0x0000000000887944 */ /* 0x000fea0003c00000 */
[----:B------:R-:W-:Y:S01]  /*0440*/  IMAD.MOV.U32 R0, RZ, RZ, R3 ;  /* 0x000000ffff007224 */ /* 0x000fe200078e0003 */
[----:B------:R-:W-:Y:S06]  /*0450*/  BRA `(.L_x_11) ;  /* 0x0000000000107947 */ /* 0x000fec0003800000 */
.L_x_10:
[----:B------:R-:W0:Y:S02]  /*0460*/  MUFU.RCP R0, R11 ;  /* 0x0000000b00007308 */ /* 0x000e240000001000 */
[----:B0-----:R-:W-:-:S04]  /*0470*/  FFMA R2, R11, R0, -1 ;  /* 0xbf8000000b027423 */ /* 0x001fc80000000000 */
[----:B------:R-:W-:-:S04]  /*0480*/  FADD.FTZ R3, -R2, -RZ ;  /* 0x800000ff02037221 */ /* 0x000fc80000010100 */
[----:B------:R-:W-:-:S07]  /*0490*/  FFMA R0, R0, R3, R0 ;  /* 0x0000000300007223 */ /* 0x000fce0000000000 */
.L_x_11:
[----:B------:R-:W-:Y:S05]  /*04a0*/  BSYNC.RECONVERGENT B1 ;  /* 0x0000000000017941 */ /* 0x000fea0003800200 */
.L_x_9:
[----:B------:R-:W-:Y:S05]  /*04b0*/  BRA `(.L_x_12) ;  /* 0x0000000000547947 */ /* 0x000fea0003800000 */
.L_x_8:
[----:B-1----:R-:W-:Y:S01]  /*04c0*/  FMUL R2, R8, 1.4426950216293334961 ;  /* 0x3fb8aa3b08027820 */ /* 0x002fe20000400000 */
[----:B------:R-:W-:Y:S04]  /*04d0*/  BSSY.RECONVERGENT B1, `(.L_x_13) ;  /* 0x0000012000017945 */ /* 0x000fe80003800200 */
[----:B------:R-:W-:-:S13]  /*04e0*/  FSETP.GEU.AND P0, PT, R2, -126, PT ;  /* 0xc2fc00000200780b */ /* 0x000fda0003f0e000 */
[----:B------:R-:W-:-:S04]  /*04f0*/  @!P0 FMUL R2, R2, 0.5 ;  /* 0x3f00000002028820 */ /* 0x000fc80000400000 */
[----:B------:R-:W0:Y:S02]  /*0500*/  MUFU.EX2 R0, R2 ;  /* 0x0000000200007308 */ /* 0x000e240000000800 */
[----:B0-----:R-:W-:-:S04]  /*0510*/  @!P0 FMUL R0, R0, R0 ;  /* 0x0000000000008220 */ /* 0x001fc80000400000 */
[----:B------:R-:W-:-:S04]  /*0520*/  FADD R12, R0, 1 ;  /* 0x3f800000000c7421 */ /* 0x000fc80000000000 */
[----:B------:R-:W0:Y:S08]  /*0530*/  MUFU.RCP R3, R12 ;  /* 0x0000000c00037308 */ /* 0x000e300000001000 */
[----:B------:R-:W1:Y:S01]  /*0540*/  FCHK P0, R0, R12 ;  /* 0x0000000c00007302 */ /* 0x000e620000000000 */
[----:B0-----:R-:W-:-:S04]  /*0550*/  FFMA R10, -R12, R3, 1 ;  /* 0x3f8000000c0a7423 */ /* 0x001fc80000000103 */
[----:B------:R-:W-:-:S04]  /*0560*/  FFMA R3, R3, R10, R3 ;  /* 0x0000000a03037223 */ /* 0x000fc80000000003 */
[----:B------:R-:W-:-:S04]  /*0570*/  FFMA R10, R0, R3, RZ ;  /* 0x00000003000a7223 */ /* 0x000fc800000000ff */
[----:B------:R-:W-:-:S04]  /*0580*/  FFMA R11, -R12, R10, R0 ;  /* 0x0000000a0c0b7223 */ /* 0x000fc80000000100 */
[----:B------:R-:W-:Y:S01]  /*0590*/  FFMA R3, R3, R11, R10 ;  /* 0x0000000b03037223 */ /* 0x000fe2000000000a */
[----:B-1----:R-:W-:Y:S06]  /*05a0*/  @!P0 BRA `(.L_x_14) ;  /* 0x0000000000108947 */ /* 0x002fec0003800000 */
[----:B------:R-:W-:Y:S01]  /*05b0*/  IMAD.MOV.U32 R3, RZ, RZ, R0 ;  /* 0x000000ffff037224 */ /* 0x000fe200078e0000 */
[----:B------:R-:W-:-:S07]  /*05c0*/  MOV R2, 0x5e0 ;  /* 0x000005e000027802 */ /* 0x000fce0000000f00 */
[----:B------:R-:W-:Y:S05]  /*05d0*/  CALL.REL.NOINC `($__internal_1_$__cuda_sm3x_div_rn_noftz_f32_slowpath) ;  /* 0x0000000000f47944 */ /* 0x000fea0003c00000 */
[----:B------:R-:W-:-:S07]  /*05e0*/  IMAD.MOV.U32 R3, RZ, RZ, R0 ;  /* 0x000000ffff037224 */ /* 0x000fce00078e0000 */
.L_x_14:
[----:B------:R-:W-:Y:S05]  /*05f0*/  BSYNC.RECONVERGENT B1 ;  /* 0x0000000000017941 */ /* 0x000fea0003800200 */
.L_x_13:
[----:B------:R-:W-:-:S07]  /*0600*/  IMAD.MOV.U32 R0, RZ, RZ, R3 ;  /* 0x000000ffff007224 */ /* 0x000fce00078e0003 */
.L_x_12:
[----:B------:R-:W-:Y:S05]  /*0610*/  BSYNC.RECONVERGENT B0 ;  /* 0x0000000000007941 */ /* 0x000fea0003800200 */
.L_x_7:
[----:B------:R-:W-:-:S05]  /*0620*/  FMUL R3, R8, R0 ;  /* 0x0000000008037220 */ /* 0x000fca0000400000 */
[----:B------:R0:W-:Y:S01]  /*0630*/  STG.E desc[UR6][R6.64], R3 ;  /* 0x0000000306007986 */ /* 0x0001e2000c101906 */
[----:B------:R-:W-:Y:S05]  /*0640*/  @!P2 BRA `(.L_x_5) ;  /* 0xfffffffc002ca947 */ /* 0x000fea000383ffff */
[----:B------:R-:W-:Y:S05]  /*0650*/  EXIT ;  /* 0x000000000000794d */ /* 0x000fea0003800000 */
        .weak           $__internal_0_$__cuda_sm20_rcp_rn_f32_slowpath
        .type           $__internal_0_$__cuda_sm20_rcp_rn_f32_slowpath,@function
        .size           $__internal_0_$__cuda_sm20_rcp_rn_f32_slowpath,($__internal_1_$__cuda_sm3x_div_rn_noftz_f32_slowpath - $__internal_0_$__cuda_sm20_rcp_rn_f32_slowpath)
$__internal_0_$__cuda_sm20_rcp_rn_f32_slowpath:
[----:B------:R-:W-:Y:S01]  /*0660*/  SHF.L.U32 R0, R11, 0x1, RZ ;  /* 0x000000010b007819 */ /* 0x000fe200000006ff */
[----:B------:R-:W-:Y:S03]  /*0670*/  BSSY.RECONVERGENT B2, `(.L_x_15) ;  /* 0x0000031000027945 */ /* 0x000fe60003800200 */
[----:B------:R-:W-:Y:S01]  /*0680*/  SHF.R.U32.HI R13, RZ, 0x18, R0 ;  /* 0x00000018ff0d7819 */ /* 0x000fe20000011600 */
[----:B------:R-:W-:-:S03]  /*0690*/  IMAD.MOV.U32 R0, RZ, RZ, R11 ;  /* 0x000000ffff007224 */ /* 0x000fc600078e000b */
[----:B------:R-:W-:-:S13]  /*06a0*/  ISETP.NE.U32.AND P0, PT, R13, RZ, PT ;  /* 0x000000ff0d00720c */ /* 0x000fda0003f05070 */
[----:B------:R-:W-:Y:S05]  /*06b0*/  @P0 BRA `(.L_x_16) ;  /* 0x0000000000280947 */ /* 0x000fea0003800000 */
[----:B------:R-:W-:-:S05]  /*06c0*/  IMAD.SHL.U32 R2, R0, 0x2, RZ ;  /* 0x0000000200027824 */ /* 0x000fca00078e00ff */
[----:B------:R-:W-:-:S13]  /*06d0*/  ISETP.NE.AND P0, PT, R2, RZ, PT ;  /* 0x000000ff0200720c */ /* 0x000fda0003f05270 */
[----:B------:R-:W-:Y:S01]  /*06e0*/  @P0 FFMA R11, R0, 1.84467440737095516160e+19, RZ ;  /* 0x5f800000000b0823 */ /* 0x000fe200000000ff */
[----:B------:R-:W-:Y:S08]  /*06f0*/  @!P0 MUFU.RCP R3, R0 ;  /* 0x0000000000038308 */ /* 0x000ff00000001000 */
[----:B------:R-:W0:Y:S02]  /*0700*/  @P0 MUFU.RCP R2, R11 ;  /* 0x0000000b00020308 */ /* 0x000e240000001000 */
[----:B0-----:R-:W-:-:S04]  /*0710*/  @P0 FFMA R12, R11, R2, -1 ;  /* 0xbf8000000b0c0423 */ /* 0x001fc80000000002 */
[----:B------:R-:W-:-:S04]  /*0720*/  @P0 FADD.FTZ R13, -R12, -RZ ;  /* 0x800000ff0c0d0221 */ /* 0x000fc80000010100 */
[----:B------:R-:W-:-:S04]  /*0730*/  @P0 FFMA R2, R2, R13, R2 ;  /* 0x0000000d02020223 */ /* 0x000fc80000000002 */
[----:B------:R-:W-:Y:S01]  /*0740*/  @P0 FFMA R3, R2, 1.84467440737095516160e+19, RZ ;  /* 0x5f80000002030823 */ /* 0x000fe200000000ff */
[----:B------:R-:W-:Y:S06]  /*0750*/  BRA `(.L_x_17) ;  /* 0x0000000000887947 */ /* 0x000fec0003800000 */
.L_x_16:
[----:B------:R-:W-:-:S05]  /*0760*/  VIADD R15, R13, 0xffffff03 ;  /* 0xffffff030d0f7836 */ /* 0x000fca0000000000 */
[----:B------:R-:W-:-:S13]  /*0770*/  ISETP.GT.U32.AND P0, PT, R15, 0x1, PT ;  /* 0x000000010f00780c */ /* 0x000fda0003f04070 */
[----:B------:R-:W-:Y:S05]  /*0780*/  @P0 BRA `(.L_x_18) ;  /* 0x0000000000780947 */ /* 0x000fea0003800000 */
[----:B------:R-:W-:Y:S01]  /*0790*/  LOP3.LUT R2, R0, 0x7fffff, RZ, 0xc0, !PT ;  /* 0x007fffff00027812 */ /* 0x000fe200078ec0ff */
[----:B------:R-:W-:-:S03]  /*07a0*/  IMAD.MOV.U32 R14, RZ, RZ, 0x3 ;  /* 0x00000003ff0e7424 */ /* 0x000fc600078e00ff */
[----:B------:R-:W-:Y:S02]  /*07b0*/  LOP3.LUT R2, R2, 0x3f800000, RZ, 0xfc, !PT ;  /* 0x3f80000002027812 */ /* 0x000fe400078efcff */
[----:B------:R-:W-:Y:S02]  /*07c0*/  SHF.L.U32 R14, R14, R15, RZ ;  /* 0x0000000f0e0e7219 */ /* 0x000fe400000006ff */
[----:B------:R-:W0:Y:S02]  /*07d0*/  MUFU.RCP R3, R2 ;  /* 0x0000000200037308 */ /* 0x000e240000001000 */
[----:B0-----:R-:W-:-:S04]  /*07e0*/  FFMA R11, R2, R3, -1 ;  /* 0xbf800000020b7423 */ /* 0x001fc80000000003 */
[----:B------:R-:W-:-:S04]  /*07f0*/  FADD.FTZ R12, -R11, -RZ ;  /* 0x800000ff0b0c7221 */ /* 0x000fc80000010100 */
[CCC-:B------:R-:W-:Y:S01]  /*0800*/  FFMA.RM R11, R3.reuse, R12.reuse, R3.reuse ;  /* 0x0000000c030b7223 */ /* 0x1c0fe20000004003 */
[----:B------:R-:W-:-:S04]  /*0810*/  FFMA.RP R12, R3, R12, R3 ;  /* 0x0000000c030c7223 */ /* 0x000fc80000008003 */
[C---:B------:R-:W-:Y:S02]  /*0820*/  LOP3.LUT R3, R11.reuse, 0x7fffff, RZ, 0xc0, !PT ;  /* 0x007fffff0b037812 */ /* 0x040fe400078ec0ff */
[----:B------:R-:W-:Y:S02]  /*0830*/  FSETP.NEU.FTZ.AND P0, PT, R11, R12, PT ;  /* 0x0000000c0b00720b */ /* 0x000fe40003f1d000 */
[----:B------:R-:W-:Y:S02]  /*0840*/  LOP3.LUT R3, R3, 0x800000, RZ, 0xfc, !PT ;  /* 0x0080000003037812 */ /* 0x000fe400078efcff */
[----:B------:R-:W-:Y:S02]  /*0850*/  SEL R11, RZ, 0xffffffff, !P0 ;  /* 0xffffffffff0b7807 */ /* 0x000fe40004000000 */
[----:B------:R-:W-:Y:S02]  /*0860*/  LOP3.LUT R14, R14, R3, RZ, 0xc0, !PT ;  /* 0x000000030e0e7212 */ /* 0x000fe400078ec0ff */
[----:B------:R-:W-:-:S02]  /*0870*/  IADD3 R2, PT, PT, -R11, RZ, RZ ;  /* 0x000000ff0b027210 */ /* 0x000fc40007ffe1ff */
[-C--:B------:R-:W-:Y:S02]  /*0880*/  SHF.R.U32.HI R14, RZ, R15.reuse, R14 ;  /* 0x0000000fff0e7219 */ /* 0x080fe4000001160e */
[----:B------:R-:W-:Y:S02]  /*0890*/  LOP3.LUT P1, RZ, R2, R15, R3, 0xf8, !PT ;  /* 0x0000000f02ff7212 */ /* 0x000fe4000782f803 */
[C---:B------:R-:W-:Y:S02]  /*08a0*/  LOP3.LUT P0, RZ, R14.reuse, 0x1, RZ, 0xc0, !PT ;  /* 0x000000010eff7812 */ /* 0x040fe4000780c0ff */
[----:B------:R-:W-:-:S04]  /*08b0*/  LOP3.LUT P3, RZ, R14, 0x2, RZ, 0xc0, !PT ;  /* 0x000000020eff7812 */ /* 0x000fc8000786c0ff */
[----:B------:R-:W-:Y:S02]  /*08c0*/  PLOP3.LUT P0, PT, P0, P1, P3, 0xe0, 0x0 ;  /* 0x000000000000781c */ /* 0x000fe40000703c30 */
[----:B------:R-:W-:Y:S02]  /*08d0*/  LOP3.LUT P1, RZ, R0, 0x7fffff, RZ, 0xc0, !PT ;  /* 0x007fffff00ff7812 */ /* 0x000fe4000782c0ff */
[----:B------:R-:W-:-:S05]  /*08e0*/  SEL R2, RZ, 0x1, !P0 ;  /* 0x00000001ff027807 */ /* 0x000fca0004000000 */
[----:B------:R-:W-:-:S05]  /*08f0*/  IMAD.MOV R2, RZ, RZ, -R2 ;  /* 0x000000ffff027224 */ /* 0x000fca00078e0a02 */
[----:B------:R-:W-:Y:S01]  /*0900*/  ISETP.GE.AND P0, PT, R2, RZ, PT ;  /* 0x000000ff0200720c */ /* 0x000fe20003f06270 */
[----:B------:R-:W-:-:S05]  /*0910*/  VIADD R2, R13, 0xffffff04 ;  /* 0xffffff040d027836 */ /* 0x000fca0000000000 */
[----:B------:R-:W-:-:S07]  /*0920*/  SHF.R.U32.HI R3, RZ, R2, R3 ;  /* 0x00000002ff037219 */ /* 0x000fce0000011603 */
[----:B------:R-:W-:-:S05]  /*0930*/  @!P0 VIADD R3, R3, 0x1 ;  /* 0x0000000103038836 */ /* 0x000fca0000000000 */
[----:B------:R-:W-:-:S04]  /*0940*/  @!P1 SHF.L.U32 R3, R3, 0x1, RZ ;  /* 0x0000000103039819 */ /* 0x000fc800000006ff */
[----:B------:R-:W-:Y:S01]  /*0950*/  LOP3.LUT R3, R3, 0x80000000, R0, 0xf8, !PT ;  /* 0x8000000003037812 */ /* 0x000fe200078ef800 */
[----:B------:R-:W-:Y:S06]  /*0960*/  BRA `(.L_x_17) ;  /* 0x0000000000047947 */ /* 0x000fec0003800000 */
.L_x_18:
[----:B------:R0:W1:Y:S02]  /*0970*/  MUFU.RCP R3, R0 ;  /* 0x0000000000037308 */ /* 0x0000640000001000 */
.L_x_17:
[----:B------:R-:W-:Y:S05]  /*0980*/  BSYNC.RECONVERGENT B2 ;  /* 0x0000000000027941 */ /* 0x000fea0003800200 */
.L_x_15:
[----:B------:R-:W-:-:S04]  /*0990*/  IMAD.MOV.U32 R11, RZ, RZ, 0x0 ;  /* 0x00000000ff0b7424 */ /* 0x000fc800078e00ff */
[----:B01----:R-:W-:Y:S05]  /*09a0*/  RET.REL.NODEC R10 `(_Z13act_kernel_sePfii) ;  /* 0xfffffff40a947950 */ /* 0x003fea0003c3ffff */
        .weak           $__internal_1_$__cuda_sm3x_div_rn_noftz_f32_slowpath
        .type           $__internal_1_$__cuda_sm3x_div_rn_noftz_f32_slowpath,@function
        .size           $__internal_1_$__cuda_sm3x_div_rn_noftz_f32_slowpath,(.L_x_32 - $__internal_1_$__cuda_sm3x_div_rn_noftz_f32_slowpath)
$__internal_1_$__cuda_sm3x_div_rn_noftz_f32_slowpath:
[----:B------:R-:W-:Y:S01]  /*09b0*/  SHF.R.U32.HI R11, RZ, 0x17, R12 ;  /* 0x00000017ff0b7819 */ /* 0x000fe2000001160c */
[----:B------:R-:W-:Y:S01]  /*09c0*/  BSSY.RECONVERGENT B2, `(.L_x_19) ;  /* 0x0000063000027945 */ /* 0x000fe20003800200 */
[----:B------:R-:W-:Y:S02]  /*09d0*/  SHF.R.U32.HI R0, RZ, 0x17, R3 ;  /* 0x00000017ff007819 */ /* 0x000fe40000011603 */
[----:B------:R-:W-:Y:S02]  /*09e0*/  LOP3.LUT R11, R11, 0xff, RZ, 0xc0, !PT ;  /* 0x000000ff0b0b7812 */ /* 0x000fe400078ec0ff */
[----:B------:R-:W-:-:S03]  /*09f0*/  LOP3.LUT R16, R0, 0xff, RZ, 0xc0, !PT ;  /* 0x000000ff00107812 */ /* 0x000fc600078ec0ff */
[----:B------:R-:W-:Y:S02]  /*0a00*/  VIADD R14, R11, 0xffffffff ;  /* 0xffffffff0b0e7836 */ /* 0x000fe40000000000 */
[----:B------:R-:W-:-:S03]  /*0a10*/  VIADD R13, R16, 0xffffffff ;  /* 0xffffffff100d7836 */ /* 0x000fc60000000000 */
[----:B------:R-:W-:-:S04]  /*0a20*/  ISETP.GT.U32.AND P0, PT, R14, 0xfd, PT ;  /* 0x000000fd0e00780c */ /* 0x000fc80003f04070 */
[----:B------:R-:W-:-:S13]  /*0a30*/  ISETP.GT.U32.OR P0, PT, R13, 0xfd, P0 ;  /* 0x000000fd0d00780c */ /* 0x000fda0000704470 */
[----:B------:R-:W-:Y:S01]  /*0a40*/  @!P0 MOV R10, RZ ;  /* 0x000000ff000a8202 */ /* 0x000fe20000000f00 */
[----:B------:R-:W-:Y:S06]  /*0a50*/  @!P0 BRA `(.L_x_20) ;  /* 0x0000000000608947 */ /* 0x000fec0003800000 */
[----:B------:R-:W-:Y:S01]  /*0a60*/  FSETP.GTU.FTZ.AND P0, PT, |R3|, +INF , PT ;  /* 0x7f8000000300780b */ /* 0x000fe20003f1c200 */
[----:B------:R-:W-:Y:S01]  /*0a70*/  IMAD.MOV.U32 R0, RZ, RZ, R12 ;  /* 0x000000ffff007224 */ /* 0x000fe200078e000c */
[----:B------:R-:W-:-:S04]  /*0a80*/  FSETP.GTU.FTZ.AND P1, PT, |R12|, +INF , PT ;  /* 0x7f8000000c00780b */ /* 0x000fc80003f3c200 */
[----:B------:R-:W-:-:S13]  /*0a90*/  PLOP3.LUT P0, PT, P0, P1, PT, 0xf8, 0x8f ;  /* 0x00000000008f781c */ /* 0x000fda0000703f70 */
[----:B------:R-:W-:Y:S05]  /*0aa0*/  @P0 BRA `(.L_x_21) ;  /* 0x00000004004c0947 */ /* 0x000fea0003800000 */
[----:B------:R-:W-:-:S13]  /*0ab0*/  LOP3.LUT P0, RZ, R12, 0x7fffffff, R3, 0xc8, !PT ;  /* 0x7fffffff0cff7812 */ /* 0x000fda000780c803 */
[----:B------:R-:W-:Y:S05]  /*0ac0*/  @!P0 BRA `(.L_x_22) ;  /* 0x00000004003c8947 */ /* 0x000fea0003800000 */
[C---:B------:R-:W-:Y:S02]  /*0ad0*/  FSETP.NEU.FTZ.AND P3, PT, |R3|.reuse, +INF , PT ;  /* 0x7f8000000300780b */ /* 0x040fe40003f7d200 */
[----:B------:R-:W-:Y:S02]  /*0ae0*/  FSETP.NEU.FTZ.AND P1, PT, |R0|, +INF , PT ;  /* 0x7f8000000000780b */ /* 0x000fe40003f3d200 */
[----:B------:R-:W-:-:S11]  /*0af0*/  FSETP.NEU.FTZ.AND P0, PT, |R3|, +INF , PT ;  /* 0x7f8000000300780b */ /* 0x000fd60003f1d200 */
[----:B------:R-:W-:Y:S05]  /*0b00*/  @!P1 BRA !P3, `(.L_x_22) ;  /* 0x00000004002c9947 */ /* 0x000fea0005800000 */
[----:B------:R-:W-:-:S04]  /*0b10*/  LOP3.LUT P3, RZ, R3, 0x7fffffff, RZ, 0xc0, !PT ;  /* 0x7fffffff03ff7812 */ /* 0x000fc8000786c0ff */
[----:B------:R-:W-:-:S13]  /*0b20*/  PLOP3.LUT P1, PT, P1, P3, PT, 0x2f, 0xf2 ;  /* 0x0000000000f2781c */ /* 0x000fda0000f26577 */
[----:B------:R-:W-:Y:S05]  /*0b30*/  @P1 BRA `(.L_x_23) ;  /* 0x0000000400181947 */ /* 0x000fea0003800000 */
[----:B------:R-:W-:-:S04]  /*0b40*/  LOP3.LUT P1, RZ, R12, 0x7fffffff, RZ, 0xc0, !PT ;  /* 0x7fffffff0cff7812 */ /* 0x000fc8000782c0ff */
[----:B------:R-:W-:-:S13]  /*0b50*/  PLOP3.LUT P0, PT, P0, P1, PT, 0x2f, 0xf2 ;  /* 0x0000000000f2781c */ /* 0x000fda0000702577 */
[----:B------:R-:W-:Y:S05]  /*0b60*/  @P0 BRA `(.L_x_24) ;  /* 0x0000000400000947 */ /* 0x000fea0003800000 */
[----:B------:R-:W-:Y:S02]  /*0b70*/  ISETP.GE.AND P0, PT, R13, RZ, PT ;  /* 0x000000ff0d00720c */ /* 0x000fe40003f06270 */
[----:B------:R-:W-:-:S11]  /*0b80*/  ISETP.GE.AND P1, PT, R14, RZ, PT ;  /* 0x000000ff0e00720c */ /* 0x000fd60003f26270 */
[----:B------:R-:W-:Y:S02]  /*0b90*/  @P0 IMAD.MOV.U32 R10, RZ, RZ, RZ ;  /* 0x000000ffff0a0224 */ /* 0x000fe400078e00ff */
[----:B------:R-:W-:Y:S01]  /*0ba0*/  @!P0 FFMA R3, R3, 1.84467440737095516160e+19, RZ ;  /* 0x5f80000003038823 */ /* 0x000fe200000000ff */
[----:B------:R-:W-:Y:S02]  /*0bb0*/  @!P0 IMAD.MOV.U32 R10, RZ, RZ, -0x40 ;  /* 0xffffffc0ff0a8424 */ /* 0x000fe400078e00ff */
[----:B------:R-:W-:-:S03]  /*0bc0*/  @!P1 FFMA R12, R0, 1.84467440737095516160e+19, RZ ;  /* 0x5f800000000c9823 */ /* 0x000fc600000000ff */
[----:B------:R-:W-:-:S07]  /*0bd0*/  @!P1 IADD3 R10, PT, PT, R10, 0x40, RZ ;  /* 0x000000400a0a9810 */ /* 0x000fce0007ffe0ff */
.L_x_20:
[----:B------:R-:W-:Y:S01]  /*0be0*/  LEA R13, R11, 0xc0800000, 0x17 ;  /* 0xc08000000b0d7811 */ /* 0x000fe200078eb8ff */
[----:B------:R-:W-:Y:S04]  /*0bf0*/  BSSY.RECONVERGENT B3, `(.L_x_25) ;  /* 0x0000036000037945 */ /* 0x000fe80003800200 */
[----:B------:R-:W-:Y:S02]  /*0c00*/  IMAD.IADD R13, R12, 0x1, -R13 ;  /* 0x000000010c0d7824 */ /* 0x000fe400078e0a0d */
[----:B------:R-:W-:Y:S02]  /*0c10*/  VIADD R12, R16, 0xffffff81 ;  /* 0xffffff81100c7836 */ /* 0x000fe40000000000 */
[----:B------:R-:W0:Y:S01]  /*0c20*/  MUFU.RCP R14, R13 ;  /* 0x0000000d000e7308 */ /* 0x000e220000001000 */
[----:B------:R-:W-:Y:S01]  /*0c30*/  FADD.FTZ R15, -R13, -RZ ;  /* 0x800000ff0d0f7221 */ /* 0x000fe20000010100 */
[C---:B------:R-:W-:Y:S01]  /*0c40*/  IMAD R0, R12.reuse, -0x800000, R3 ;  /* 0xff8000000c007824 */ /* 0x040fe200078e0203 */
[----:B------:R-:W-:-:S05]  /*0c50*/  IADD3 R11, PT, PT, R12, 0x7f, -R11 ;  /* 0x0000007f0c0b7810 */ /* 0x000fca0007ffe80b */
[----:B------:R-:W-:Y:S02]  /*0c60*/  IMAD.IADD R11, R11, 0x1, R10 ;  /* 0x000000010b0b7824 */ /* 0x000fe400078e020a */
[----:B0-----:R-:W-:-:S04]  /*0c70*/  FFMA R17, R14, R15, 1 ;  /* 0x3f8000000e117423 */ /* 0x001fc8000000000f */
[----:B------:R-:W-:-:S04]  /*0c80*/  FFMA R16, R14, R17, R14 ;  /* 0x000000110e107223 */ /* 0x000fc8000000000e */
[----:B------:R-:W-:-:S04]  /*0c90*/  FFMA R3, R0, R16, RZ ;  /* 0x0000001000037223 */ /* 0x000fc800000000ff */
[----:B------:R-:W-:-:S04]  /*0ca0*/  FFMA R14, R15, R3, R0 ;  /* 0x000000030f0e7223 */ /* 0x000fc80000000000 */
[----:B------:R-:W-:-:S04]  /*0cb0*/  FFMA R17, R16, R14, R3 ;  /* 0x0000000e10117223 */ /* 0x000fc80000000003 */
[----:B------:R-:W-:-:S04]  /*0cc0*/  FFMA R14, R15, R17, R0 ;  /* 0x000000110f0e7223 */ /* 0x000fc80000000000 */
[----:B------:R-:W-:-:S05]  /*0cd0*/  FFMA R0, R16, R14, R17 ;  /* 0x0000000e10007223 */ /* 0x000fca0000000011 */
[----:B------:R-:W-:-:S04]  /*0ce0*/  SHF.R.U32.HI R3, RZ, 0x17, R0 ;  /* 0x00000017ff037819 */ /* 0x000fc80000011600 */
[----:B------:R-:W-:-:S04]  /*0cf0*/  LOP3.LUT R3, R3, 0xff, RZ, 0xc0, !PT ;  /* 0x000000ff03037812 */ /* 0x000fc800078ec0ff */
[----:B------:R-:W-:-:S05]  /*0d00*/  IADD3 R13, PT, PT, R3, R11, RZ ;  /* 0x0000000b030d7210 */ /* 0x000fca0007ffe0ff */
[----:B------:R-:W-:-:S05]  /*0d10*/  VIADD R3, R13, 0xffffffff ;  /* 0xffffffff0d037836 */ /* 0x000fca0000000000 */
[----:B------:R-:W-:-:S13]  /*0d20*/  ISETP.GE.U32.AND P0, PT, R3, 0xfe, PT ;  /* 0x000000fe0300780c */ /* 0x000fda0003f06070 */
[----:B------:R-:W-:Y:S05]  /*0d30*/  @!P0 BRA `(.L_x_26) ;  /* 0x0000000000808947 */ /* 0x000fea0003800000 */
[----:B------:R-:W-:-:S13]  /*0d40*/  ISETP.GT.AND P0, PT, R13, 0xfe, PT ;  /* 0x000000fe0d00780c */ /* 0x000fda0003f04270 */
[----:B------:R-:W-:Y:S05]  /*0d50*/  @P0 BRA `(.L_x_27) ;  /* 0x00000000006c0947 */ /* 0x000fea0003800000 */
[----:B------:R-:W-:-:S13]  /*0d60*/  ISETP.GE.AND P0, PT, R13, 0x1, PT ;  /* 0x000000010d00780c */ /* 0x000fda0003f06270 */
[----:B------:R-:W-:Y:S05]  /*0d70*/  @P0 BRA `(.L_x_28) ;  /* 0x0000000000740947 */ /* 0x000fea0003800000 */
[----:B------:R-:W-:Y:S02]  /*0d80*/  ISETP.GE.AND P0, PT, R13, -0x18, PT ;  /* 0xffffffe80d00780c */ /* 0x000fe40003f06270 */
[----:B------:R-:W-:-:S11]  /*0d90*/  LOP3.LUT R0, R0, 0x80000000, RZ, 0xc0, !PT ;  /* 0x8000000000007812 */ /* 0x000fd600078ec0ff */
[----:B------:R-:W-:Y:S05]  /*0da0*/  @!P0 BRA `(.L_x_28) ;  /* 0x0000000000688947 */ /* 0x000fea0003800000 */
[CCC-:B------:R-:W-:Y:S01]  /*0db0*/  FFMA.RZ R3, R16.reuse, R14.reuse, R17.reuse ;  /* 0x0000000e10037223 */ /* 0x1c0fe2000000c011 */
[C---:B------:R-:W-:Y:S02]  /*0dc0*/  VIADD R12, R13.reuse, 0x20 ;  /* 0x000000200d0c7836 */ /* 0x040fe40000000000 */
[CCC-:B------:R-:W-:Y:S01]  /*0dd0*/  FFMA.RM R10, R16.reuse, R14.reuse, R17.reuse ;  /* 0x0000000e100a7223 */ /* 0x1c0fe20000004011 */
[----:B------:R-:W-:Y:S02]  /*0de0*/  ISETP.NE.AND P3, PT, R13, RZ, PT ;  /* 0x000000ff0d00720c */ /* 0x000fe40003f65270 */
[----:B------:R-:W-:Y:S01]  /*0df0*/  LOP3.LUT R11, R3, 0x7fffff, RZ, 0xc0, !PT ;  /* 0x007fffff030b7812 */ /* 0x000fe200078ec0ff */
[----:B------:R-:W-:Y:S01]  /*0e00*/  FFMA.RP R3, R16, R14, R17 ;  /* 0x0000000e10037223 */ /* 0x000fe20000008011 */
[----:B------:R-:W-:Y:S01]  /*0e10*/  ISETP.NE.AND P1, PT, R13, RZ, PT ;  /* 0x000000ff0d00720c */ /* 0x000fe20003f25270 */
[----:B------:R-:W-:Y:S01]  /*0e20*/  IMAD.MOV R13, RZ, RZ, -R13 ;  /* 0x000000ffff0d7224 */ /* 0x000fe200078e0a0d */
[----:B------:R-:W-:-:S02]  /*0e30*/  LOP3.LUT R11, R11, 0x800000, RZ, 0xfc, !PT ;  /* 0x008000000b0b7812 */ /* 0x000fc400078efcff */
[----:B------:R-:W-:Y:S02]  /*0e40*/  FSETP.NEU.FTZ.AND P0, PT, R3, R10, PT ;  /* 0x0000000a0300720b */ /* 0x000fe40003f1d000 */
[----:B------:R-:W-:Y:S02]  /*0e50*/  SHF.L.U32 R12, R11, R12, RZ ;  /* 0x0000000c0b0c7219 */ /* 0x000fe400000006ff */
[----:B------:R-:W-:Y:S02]  /*0e60*/  SEL R10, R13, RZ, P3 ;  /* 0x000000ff0d0a7207 */ /* 0x000fe40001800000 */
[----:B------:R-:W-:Y:S02]  /*0e70*/  ISETP.NE.AND P1, PT, R12, RZ, P1 ;  /* 0x000000ff0c00720c */ /* 0x000fe40000f25270 */
[----:B------:R-:W-:Y:S02]  /*0e80*/  SHF.R.U32.HI R10, RZ, R10, R11 ;  /* 0x0000000aff0a7219 */ /* 0x000fe4000001160b */
[----:B------:R-:W-:-:S02]  /*0e90*/  PLOP3.LUT P0, PT, P0, P1, PT, 0xf8, 0x8f ;  /* 0x00000000008f781c */ /* 0x000fc40000703f70 */
[----:B------:R-:W-:Y:S02]  /*0ea0*/  SHF.R.U32.HI R12, RZ, 0x1, R10 ;  /* 0x00000001ff0c7819 */ /* 0x000fe4000001160a */
[----:B------:R-:W-:-:S04]  /*0eb0*/  SEL R3, RZ, 0x1, !P0 ;  /* 0x00000001ff037807 */ /* 0x000fc80004000000 */
[----:B------:R-:W-:-:S04]  /*0ec0*/  LOP3.LUT R3, R3, 0x1, R12, 0xf8, !PT ;  /* 0x0000000103037812 */ /* 0x000fc800078ef80c */
[----:B------:R-:W-:-:S04]  /*0ed0*/  LOP3.LUT R3, R3, R10, RZ, 0xc0, !PT ;  /* 0x0000000a03037212 */ /* 0x000fc800078ec0ff */
[----:B------:R-:W-:-:S04]  /*0ee0*/  IADD3 R3, PT, PT, R12, R3, RZ ;  /* 0x000000030c037210 */ /* 0x000fc80007ffe0ff */
[----:B------:R-:W-:Y:S01]  /*0ef0*/  LOP3.LUT R0, R3, R0, RZ, 0xfc, !PT ;  /* 0x0000000003007212 */ /* 0x000fe200078efcff */
[----:B------:R-:W-:Y:S06]  /*0f00*/  BRA `(.L_x_28) ;  /* 0x0000000000107947 */ /* 0x000fec0003800000 */
.L_x_27:
[----:B------:R-:W-:-:S04]  /*0f10*/  LOP3.LUT R0, R0, 0x80000000, RZ, 0xc0, !PT ;  /* 0x8000000000007812 */ /* 0x000fc800078ec0ff */
[----:B------:R-:W-:Y:S01]  /*0f20*/  LOP3.LUT R0, R0, 0x7f800000, RZ, 0xfc, !PT ;  /* 0x7f80000000007812 */ /* 0x000fe200078efcff */
[----:B------:R-:W-:Y:S06]  /*0f30*/  BRA `(.L_x_28) ;  /* 0x0000000000047947 */ /* 0x000fec0003800000 */
.L_x_26:
[----:B------:R-:W-:-:S07]  /*0f40*/  IMAD R0, R11, 0x800000, R0 ;  /* 0x008000000b007824 */ /* 0x000fce00078e0200 */
.L_x_28:
[----:B------:R-:W-:Y:S05]  /*0f50*/  BSYNC.RECONVERGENT B3 ;  /* 0x0000000000037941 */ /* 0x000fea0003800200 */
.L_x_25:
[----:B------:R-:W-:Y:S05]  /*0f60*/  BRA `(.L_x_29) ;  /* 0x0000000000207947 */ /* 0x000fea0003800000 */
.L_x_24:
[----:B------:R-:W-:-:S04]  /*0f70*/  LOP3.LUT R0, R12, 0x80000000, R3, 0x48, !PT ;  /* 0x800000000c007812 */ /* 0x000fc800078e4803 */
[----:B------:R-:W-:Y:S01]  /*0f80*/  LOP3.LUT R0, R0, 0x7f800000, RZ, 0xfc, !PT ;  /* 0x7f80000000007812 */ /* 0x000fe200078efcff */
[----:B------:R-:W-:Y:S06]  /*0f90*/  BRA `(.L_x_29) ;  /* 0x0000000000147947 */ /* 0x000fec0003800000 */
.L_x_23:
[----:B------:R-:W-:Y:S01]  /*0fa0*/  LOP3.LUT R0, R12, 0x80000000, R3, 0x48, !PT ;  /* 0x800000000c007812 */ /* 0x000fe200078e4803 */
[----:B------:R-:W-:Y:S06]  /*0fb0*/  BRA `(.L_x_29) ;  /* 0x00000000000c7947 */ /* 0x000fec0003800000 */
.L_x_22:
[----:B------:R-:W0:Y:S01]  /*0fc0*/  MUFU.RSQ R0, -QNAN ;  /* 0xffc0000000007908 */ /* 0x000e220000001400 */
[----:B------:R-:W-:Y:S05]  /*0fd0*/  BRA `(.L_x_29) ;  /* 0x0000000000047947 */ /* 0x000fea0003800000 */
.L_x_21:
[----:B------:R-:W-:-:S07]  /*0fe0*/  FADD.FTZ R0, R3, R0 ;  /* 0x0000000003007221 */ /* 0x000fce0000010000 */
.L_x_29:
[----:B------:R-:W-:Y:S05]  /*0ff0*/  BSYNC.RECONVERGENT B2 ;  /* 0x0000000000027941 */ /* 0x000fea0003800200 */
.L_x_19:
[----:B------:R-:W-:-:S04]  /*1000*/  IMAD.MOV.U32 R3, RZ, RZ, 0x0 ;  /* 0x00000000ff037424 */ /* 0x000fc800078e00ff */
[----:B0-----:R-:W-:Y:S05]  /*1010*/  RET.REL.NODEC R2 `(_Z13act_kernel_sePfii) ;  /* 0xffffffec02f87950 */ /* 0x001fea0003c3ffff */
.L_x_30:
        /* <DEDUP_REMOVED lines=14> */
.L_x_32:


//--------------------- .nv.shared.reserved.0     --------------------------
	.section	.nv.shared.reserved.0,"aw",@nobits
	.weak		__nv_reservedSMEM_offset_0_alias
	.size		__nv_reservedSMEM_offset_0_alias, 0, 64
	.other		__nv_reservedSMEM_offset_0_alias,@"STO_CUDA_RESERVED_SHARED STV_DEFAULT"
__nv_reservedSMEM_offset_0_alias:
	.zero		0
	.zero		64


//--------------------- .nv.constant0._Z13f2h_kernel_sePKfP6__halfi --------------------------
	.section	.nv.constant0._Z13f2h_kernel_sePKfP6__halfi,"a",@progbits
	.sectionflags	@""
	.align	4
.nv.constant0._Z13f2h_kernel_sePKfP6__halfi:
	.zero		916


//--------------------- .nv.constant0._Z13act_kernel_sePfii --------------------------
	.section	.nv.constant0._Z13act_kernel_sePfii,"a",@progbits
	.sectionflags	@""
	.align	4
.nv.constant0._Z13act_kernel_sePfii:
	.zero		912


//--------------------- SYMBOLS --------------------------

	.type		.nv.reservedSmem.offset0,@object
	.size		.nv.reservedSmem.offset0,0x4
